//
// Generated by NVIDIA NVVM Compiler
//
// Compiler Build ID: CL-36424714
// Cuda compilation tools, release 13.0, V13.0.88
// Based on NVVM 20.0.0
//

.version 9.0
.target sm_100
.address_size 64

	// .globl	_Z9reductionPji
// _ZZ9reductionPjiE10partialSum has been demoted

.visible .entry _Z9reductionPji(
	.param .u64 .ptr .align 1 _Z9reductionPji_param_0,
	.param .u32 _Z9reductionPji_param_1
)
{
	.reg .pred 	%p<13>;
	.reg .b32 	%r<45>;
	.reg .b64 	%rd<9>;
	// demoted variable
	.shared .align 4 .b8 _ZZ9reductionPjiE10partialSum[4096];
	ld.param.u64 	%rd2, [_Z9reductionPji_param_0];
	ld.param.u32 	%r6, [_Z9reductionPji_param_1];
	cvta.to.global.u64 	%rd1, %rd2;
	mov.u32 	%r1, %tid.x;
	mov.u32 	%r2, %ctaid.x;
	shl.b32 	%r7, %r2, 10;
	or.b32  	%r3, %r7, %r1;
	setp.ge.u32 	%p1, %r3, %r6;
	shl.b32 	%r8, %r1, 2;
	mov.u32 	%r9, _ZZ9reductionPjiE10partialSum;
	add.s32 	%r4, %r9, %r8;
	@%p1 bra 	$L__BB0_2;
	mul.wide.u32 	%rd3, %r3, 4;
	add.s64 	%rd4, %rd1, %rd3;
	ld.global.u32 	%r11, [%rd4];
	st.shared.u32 	[%r4], %r11;
	bra.uni 	$L__BB0_3;
$L__BB0_2:
	mov.b32 	%r10, 0;
	st.shared.u32 	[%r4], %r10;
$L__BB0_3:
	add.s32 	%r5, %r3, 512;
	setp.ge.u32 	%p2, %r5, %r6;
	@%p2 bra 	$L__BB0_5;
	mul.wide.u32 	%rd5, %r5, 4;
	add.s64 	%rd6, %rd1, %rd5;
	ld.global.u32 	%r13, [%rd6];
	st.shared.u32 	[%r4+2048], %r13;
	bra.uni 	$L__BB0_6;
$L__BB0_5:
	mov.b32 	%r12, 0;
	st.shared.u32 	[%r4+2048], %r12;
$L__BB0_6:
	bar.sync 	0;
	setp.gt.u32 	%p3, %r1, 511;
	@%p3 bra 	$L__BB0_8;
	ld.shared.u32 	%r14, [%r4+2048];
	ld.shared.u32 	%r15, [%r4];
	add.s32 	%r16, %r15, %r14;
	st.shared.u32 	[%r4], %r16;
$L__BB0_8:
	bar.sync 	0;
	setp.gt.u32 	%p4, %r1, 255;
	@%p4 bra 	$L__BB0_10;
	ld.shared.u32 	%r17, [%r4+1024];
	ld.shared.u32 	%r18, [%r4];
	add.s32 	%r19, %r18, %r17;
	st.shared.u32 	[%r4], %r19;
$L__BB0_10:
	bar.sync 	0;
	setp.gt.u32 	%p5, %r1, 127;
	@%p5 bra 	$L__BB0_12;
	ld.shared.u32 	%r20, [%r4+512];
	ld.shared.u32 	%r21, [%r4];
	add.s32 	%r22, %r21, %r20;
	st.shared.u32 	[%r4], %r22;
$L__BB0_12:
	bar.sync 	0;
	setp.gt.u32 	%p6, %r1, 63;
	@%p6 bra 	$L__BB0_14;
	ld.shared.u32 	%r23, [%r4+256];
	ld.shared.u32 	%r24, [%r4];
	add.s32 	%r25, %r24, %r23;
	st.shared.u32 	[%r4], %r25;
$L__BB0_14:
	bar.sync 	0;
	setp.gt.u32 	%p7, %r1, 31;
	@%p7 bra 	$L__BB0_16;
	ld.shared.u32 	%r26, [%r4+128];
	ld.shared.u32 	%r27, [%r4];
	add.s32 	%r28, %r27, %r26;
	st.shared.u32 	[%r4], %r28;
$L__BB0_16:
	bar.sync 	0;
	setp.gt.u32 	%p8, %r1, 15;
	@%p8 bra 	$L__BB0_18;
	ld.shared.u32 	%r29, [%r4+64];
	ld.shared.u32 	%r30, [%r4];
	add.s32 	%r31, %r30, %r29;
	st.shared.u32 	[%r4], %r31;
$L__BB0_18:
	bar.sync 	0;
	setp.gt.u32 	%p9, %r1, 7;
	@%p9 bra 	$L__BB0_20;
	ld.shared.u32 	%r32, [%r4+32];
	ld.shared.u32 	%r33, [%r4];
	add.s32 	%r34, %r33, %r32;
	st.shared.u32 	[%r4], %r34;
$L__BB0_20:
	bar.sync 	0;
	setp.gt.u32 	%p10, %r1, 3;
	@%p10 bra 	$L__BB0_22;
	ld.shared.u32 	%r35, [%r4+16];
	ld.shared.u32 	%r36, [%r4];
	add.s32 	%r37, %r36, %r35;
	st.shared.u32 	[%r4], %r37;
$L__BB0_22:
	bar.sync 	0;
	setp.gt.u32 	%p11, %r1, 1;
	@%p11 bra 	$L__BB0_24;
	ld.shared.u32 	%r38, [%r4+8];
	ld.shared.u32 	%r39, [%r4];
	add.s32 	%r40, %r39, %r38;
	st.shared.u32 	[%r4], %r40;
$L__BB0_24:
	bar.sync 	0;
	setp.ne.s32 	%p12, %r1, 0;
	@%p12 bra 	$L__BB0_26;
	ld.shared.u32 	%r41, [_ZZ9reductionPjiE10partialSum+4];
	ld.shared.u32 	%r42, [%r4];
	add.s32 	%r43, %r42, %r41;
	st.shared.u32 	[%r4], %r43;
	ld.shared.u32 	%r44, [_ZZ9reductionPjiE10partialSum];
	mul.wide.u32 	%rd7, %r2, 4;
	add.s64 	%rd8, %rd1, %rd7;
	st.global.u32 	[%rd8], %r44;
$L__BB0_26:
	ret;

}


// ===== COMPILED SASS (sm_100) =====

	.target	sm_100

	.elftype	@"ET_EXEC"


//--------------------- .note.nv.tkinfo           --------------------------
	.section	.note.nv.tkinfo,"",@"SHT_NOTE"
	.sectionflags	@"SHF_NOTE_NV_TKINFO"
	.tkinfo
        /*0018*/ 	.word	0x00000002
        /*0030*/ 	.string	""
        /*0030*/ 	.string	"ptxas"
        /*0030*/ 	.string	"Cuda compilation tools, release 13.0, V13.0.88"
        /*0030*/ 	.string	"Build cuda_13.0.r13.0/compiler.36424714_0"
        /*0030*/ 	.string	"-arch sm_100 -m 64 "



//--------------------- .note.nv.cuinfo           --------------------------
	.section	.note.nv.cuinfo,"",@"SHT_NOTE"
	.sectionflags	@"SHF_NOTE_NV_CUINFO"
        /*0018*/ 	.short	0x0002
        /*001a*/ 	.short	0x0064
        /*001c*/ 	.short	0x0082
	.zero		2


//--------------------- .nv.info                  --------------------------
	.section	.nv.info,"",@"SHT_CUDA_INFO"
	.align	4


	//----- nvinfo : EIATTR_REGCOUNT
	.align		4
        /*0000*/ 	.byte	0x04, 0x2f
        /*0002*/ 	.short	(.L_1 - .L_0)
	.align		4
.L_0:
        /*0004*/ 	.word	index@(_Z9reductionPji)
        /*0008*/ 	.word	0x0000000b


	//----- nvinfo : EIATTR_FRAME_SIZE
	.align		4
.L_1:
        /*000c*/ 	.byte	0x04, 0x11
        /*000e*/ 	.short	(.L_3 - .L_2)
	.align		4
.L_2:
        /*0010*/ 	.word	index@(_Z9reductionPji)
        /*0014*/ 	.word	0x00000000


	//----- nvinfo : EIATTR_MIN_STACK_SIZE
	.align		4
.L_3:
        /*0018*/ 	.byte	0x04, 0x12
        /*001a*/ 	.short	(.L_5 - .L_4)
	.align		4
.L_4:
        /*001c*/ 	.word	index@(_Z9reductionPji)
        /*0020*/ 	.word	0x00000000
.L_5:


//--------------------- .nv.compat                --------------------------
	.section	.nv.compat,"",@"SHT_CUDA_COMPAT_INFO"
	.align	4
        /*0000*/ 	.byte	0x02, 0x09, 0x00, 0x00, 0x02, 0x02, 0x01, 0x00, 0x02, 0x05, 0x05, 0x00, 0x03, 0x07, 0x01, 0x01
        /*0010*/ 	.byte	0x02, 0x03, 0x00, 0x00, 0x02, 0x06, 0x01, 0x00, 0x04, 0x0b, 0x08, 0x00, 0x09, 0x00, 0x00, 0x00
        /*0020*/ 	.byte	0x00, 0x00, 0x00, 0x00


//--------------------- .nv.info._Z9reductionPji  --------------------------
	.section	.nv.info._Z9reductionPji,"",@"SHT_CUDA_INFO"
	.sectionflags	@""
	.align	4


	//----- nvinfo : EIATTR_CUDA_API_VERSION
	.align		4
        /*0000*/ 	.byte	0x04, 0x37
        /*0002*/ 	.short	(.L_7 - .L_6)
.L_6:
        /*0004*/ 	.word	0x00000082


	//----- nvinfo : EIATTR_KPARAM_INFO
	.align		4
.L_7:
        /*0008*/ 	.byte	0x04, 0x17
        /*000a*/ 	.short	(.L_9 - .L_8)
.L_8:
        /*000c*/ 	.word	0x00000000
        /*0010*/ 	.short	0x0001
        /*0012*/ 	.short	0x0008
        /*0014*/ 	.byte	0x00, 0xf0, 0x11, 0x00


	//----- nvinfo : EIATTR_KPARAM_INFO
	.align		4
.L_9:
        /*0018*/ 	.byte	0x04, 0x17
        /*001a*/ 	.short	(.L_11 - .L_10)
.L_10:
        /*001c*/ 	.word	0x00000000
        /*0020*/ 	.short	0x0000
        /*0022*/ 	.short	0x0000
        /*0024*/ 	.byte	0x00, 0xf5, 0x21, 0x00


	//----- nvinfo : EIATTR_SPARSE_MMA_MASK
	.align		4
.L_11:
        /*0028*/ 	.byte	0x03, 0x50
        /*002a*/ 	.short	0x0000


	//----- nvinfo : EIATTR_MAXREG_COUNT
	.align		4
        /*002c*/ 	.byte	0x03, 0x1b
        /*002e*/ 	.short	0x00ff


	//----- nvinfo : EIATTR_NUM_BARRIERS
	.align		4
        /*0030*/ 	.byte	0x02, 0x4c
        /*0032*/ 	.byte	0x01
	.zero		1


	//----- nvinfo : EIATTR_MERCURY_ISA_VERSION
	.align		4
        /*0034*/ 	.byte	0x03, 0x5f
        /*0036*/ 	.short	0x0101


	//----- nvinfo : EIATTR_VRC_CTA_INIT_COUNT
	.align		4
        /*0038*/ 	.byte	0x02, 0x4a
	.zero		1
	.zero		1


	//----- nvinfo : EIATTR_EXIT_INSTR_OFFSETS
	.align		4
        /*003c*/ 	.byte	0x04, 0x1c
        /*003e*/ 	.short	(.L_13 - .L_12)


	//   ....[0]....
.L_12:
        /*0040*/ 	.word	0x00000540


	//   ....[1]....
        /*0044*/ 	.word	0x000005d0


	//----- nvinfo : EIATTR_CRS_STACK_SIZE
	.align		4
.L_13:
        /*0048*/ 	.byte	0x04, 0x1e
        /*004a*/ 	.short	(.L_15 - .L_14)
.L_14:
        /*004c*/ 	.word	0x00000000


	//----- nvinfo : EIATTR_CBANK_PARAM_SIZE
	.align		4
.L_15:
        /*0050*/ 	.byte	0x03, 0x19
        /*0052*/ 	.short	0x000c


	//----- nvinfo : EIATTR_PARAM_CBANK
	.align		4
        /*0054*/ 	.byte	0x04, 0x0a
        /*0056*/ 	.short	(.L_17 - .L_16)
	.align		4
.L_16:
        /*0058*/ 	.word	index@(.nv.constant0._Z9reductionPji)
        /*005c*/ 	.short	0x0380
        /*005e*/ 	.short	0x000c


	//----- nvinfo : EIATTR_SW_WAR
	.align		4
.L_17:
        /*0060*/ 	.byte	0x04, 0x36
        /*0062*/ 	.short	(.L_19 - .L_18)
.L_18:
        /*0064*/ 	.word	0x00000008
.L_19:


//--------------------- .nv.callgraph             --------------------------
	.section	.nv.callgraph,"",@"SHT_CUDA_CALLGRAPH"
	.align	4
	.sectionentsize	8
	.align		4
        /*0000*/ 	.word	0x00000000
	.align		4
        /*0004*/ 	.word	0xffffffff
	.align		4
        /*0008*/ 	.word	0x00000000
	.align		4
        /*000c*/ 	.word	0xfffffffe
	.align		4
        /*0010*/ 	.word	0x00000000
	.align		4
        /*0014*/ 	.word	0xfffffffd
	.align		4
        /*0018*/ 	.word	0x00000000
	.align		4
        /*001c*/ 	.word	0xfffffffc


//--------------------- .text._Z9reductionPji     --------------------------
	.section	.text._Z9reductionPji,"ax",@progbits
	.align	128
        .global         _Z9reductionPji
        .type           _Z9reductionPji,@function
        .size           _Z9reductionPji,(.L_x_4 - _Z9reductionPji)
        .other          _Z9reductionPji,@"STO_CUDA_ENTRY STV_DEFAULT"
_Z9reductionPji:
.text._Z9reductionPji:
[----:B------:R-:W-:Y:S01]  /*0000*/  LDC R1, c[0x0][0x37c] ;  /* 0x0000df00ff017b82 */ /* 0x000fe20000000800 */
[----:B------:R-:W0:Y:S01]  /*0010*/  S2R R0, SR_CTAID.X ;  /* 0x0000000000007919 */ /* 0x000e220000002500 */
[----:B------:R-:W1:Y:S01]  /*0020*/  LDCU UR8, c[0x0][0x388] ;  /* 0x00007100ff0877ac */ /* 0x000e620008000800 */
[----:B------:R-:W2:Y:S01]  /*0030*/  S2R R2, SR_TID.X ;  /* 0x0000000000027919 */ /* 0x000ea20000002100 */
[----:B------:R-:W3:Y:S01]  /*0040*/  LDCU.64 UR6, c[0x0][0x358] ;  /* 0x00006b00ff0677ac */ /* 0x000ee20008000a00 */
[----:B0-----:R-:W-:-:S05]  /*0050*/  IMAD.SHL.U32 R3, R0, 0x400, RZ ;  /* 0x0000040000037824 */ /* 0x001fca00078e00ff */
[----:B--2---:R-:W-:-:S04]  /*0060*/  LOP3.LUT R7, R3, R2, RZ, 0xfc, !PT ;  /* 0x0000000203077212 */ /* 0x004fc800078efcff */
[----:B-1----:R-:W-:-:S13]  /*0070*/  ISETP.GE.U32.AND P0, PT, R7, UR8, PT ;  /* 0x0000000807007c0c */ /* 0x002fda000bf06070 */
[----:B------:R-:W0:Y:S02]  /*0080*/  @!P0 LDC.64 R4, c[0x0][0x380] ;  /* 0x0000e000ff048b82 */ /* 0x000e240000000a00 */
[----:B0-----:R-:W-:-:S06]  /*0090*/  @!P0 IMAD.WIDE.U32 R4, R7, 0x4, R4 ;  /* 0x0000000407048825 */ /* 0x001fcc00078e0004 */
[----:B---3--:R-:W2:Y:S01]  /*00a0*/  @!P0 LDG.E R4, desc[UR6][R4.64] ;  /* 0x0000000604048981 */ /* 0x008ea2000c1e1900 */
[----:B------:R-:W0:Y:S01]  /*00b0*/  S2UR UR5, SR_CgaCtaId ;  /* 0x00000000000579c3 */ /* 0x000e220000008800 */
[----:B------:R-:W-:Y:S01]  /*00c0*/  UMOV UR4, 0x400 ;  /* 0x0000040000047882 */ /* 0x000fe20000000000 */
[----:B------:R-:W-:Y:S01]  /*00d0*/  VIADD R7, R7, 0x200 ;  /* 0x0000020007077836 */ /* 0x000fe20000000000 */
[----:B------:R-:W-:Y:S01]  /*00e0*/  BSSY.RECONVERGENT B0, `(.L_x_0) ;  /* 0x000000d000007945 */ /* 0x000fe20003800200 */
[----:B0-----:R-:W-:-:S06]  /*00f0*/  ULEA UR4, UR5, UR4, 0x18 ;  /* 0x0000000405047291 */ /* 0x001fcc000f8ec0ff */
[----:B------:R-:W-:-:S05]  /*0100*/  LEA R3, R2, UR4, 0x2 ;  /* 0x0000000402037c11 */ /* 0x000fca000f8e10ff */
[----:B--2---:R0:W-:Y:S04]  /*0110*/  @!P0 STS [R3], R4 ;  /* 0x0000000403008388 */ /* 0x0041e80000000800 */
[----:B------:R0:W-:Y:S01]  /*0120*/  @P0 STS [R3], RZ ;  /* 0x000000ff03000388 */ /* 0x0001e20000000800 */
[----:B------:R-:W-:-:S13]  /*0130*/  ISETP.GE.U32.AND P0, PT, R7, UR8, PT ;  /* 0x0000000807007c0c */ /* 0x000fda000bf06070 */
[----:B0-----:R-:W-:Y:S05]  /*0140*/  @P0 BRA `(.L_x_1) ;  /* 0x0000000000140947 */ /* 0x001fea0003800000 */
[----:B------:R-:W0:Y:S02]  /*0150*/  LDC.64 R4, c[0x0][0x380] ;  /* 0x0000e000ff047b82 */ /* 0x000e240000000a00 */
[----:B0-----:R-:W-:-:S06]  /*0160*/  IMAD.WIDE.U32 R4, R7, 0x4, R4 ;  /* 0x0000000407047825 */ /* 0x001fcc00078e0004 */
[----:B------:R-:W2:Y:S04]  /*0170*/  LDG.E R4, desc[UR6][R4.64] ;  /* 0x0000000604047981 */ /* 0x000ea8000c1e1900 */
[----:B--2---:R1:W-:Y:S01]  /*0180*/  STS [R3+0x800], R4 ;  /* 0x0008000403007388 */ /* 0x0043e20000000800 */
[----:B------:R-:W-:Y:S05]  /*0190*/  BRA `(.L_x_2) ;  /* 0x0000000000047947 */ /* 0x000fea0003800000 */
.L_x_1:
[----:B------:R0:W-:Y:S02]  /*01a0*/  STS [R3+0x800], RZ ;  /* 0x000800ff03007388 */ /* 0x0001e40000000800 */
.L_x_2:
[----:B------:R-:W-:Y:S05]  /*01b0*/  BSYNC.RECONVERGENT B0 ;  /* 0x0000000000007941 */ /* 0x000fea0003800200 */
.L_x_0:
[----:B------:R-:W-:Y:S01]  /*01c0*/  BAR.SYNC.DEFER_BLOCKING 0x0 ;  /* 0x0000000000007b1d */ /* 0x000fe20000010000 */
[C---:B------:R-:W-:Y:S02]  /*01d0*/  ISETP.GT.U32.AND P0, PT, R2.reuse, 0x1ff, PT ;  /* 0x000001ff0200780c */ /* 0x040fe40003f04070 */
[----:B------:R-:W-:-:S11]  /*01e0*/  ISETP.GT.U32.AND P1, PT, R2, 0xff, PT ;  /* 0x000000ff0200780c */ /* 0x000fd60003f24070 */
[----:B-1----:R-:W-:Y:S04]  /*01f0*/  @!P0 LDS R4, [R3+0x800] ;  /* 0x0008000003048984 */ /* 0x002fe80000000800 */
[----:B------:R-:W1:Y:S02]  /*0200*/  @!P0 LDS R5, [R3] ;  /* 0x0000000003058984 */ /* 0x000e640000000800 */
[----:B-1----:R-:W-:-:S05]  /*0210*/  @!P0 IMAD.IADD R4, R4, 0x1, R5 ;  /* 0x0000000104048824 */ /* 0x002fca00078e0205 */
[----:B------:R-:W-:Y:S01]  /*0220*/  @!P0 STS [R3], R4 ;  /* 0x0000000403008388 */ /* 0x000fe20000000800 */
[----:B------:R-:W-:Y:S01]  /*0230*/  BAR.SYNC.DEFER_BLOCKING 0x0 ;  /* 0x0000000000007b1d */ /* 0x000fe20000010000 */
[----:B------:R-:W-:-:S05]  /*0240*/  ISETP.GT.U32.AND P0, PT, R2, 0x7f, PT ;  /* 0x0000007f0200780c */ /* 0x000fca0003f04070 */
[----:B------:R-:W-:Y:S04]  /*0250*/  @!P1 LDS R5, [R3+0x400] ;  /* 0x0004000003059984 */ /* 0x000fe80000000800 */
        /* <DEDUP_REMOVED lines=19> */
[----:B-1----:R-:W-:-:S05]  /*0390*/  @!P0 IADD3 R6, PT, PT, R5, R6, RZ ;  /* 0x0000000605068210 */ /* 0x002fca0007ffe0ff */
        /* <DEDUP_REMOVED lines=20> */
[----:B------:R-:W-:-:S05]  /*04e0*/  ISETP.NE.AND P1, PT, R2, RZ, PT ;  /* 0x000000ff0200720c */ /* 0x000fca0003f25270 */
[----:B------:R-:W-:Y:S04]  /*04f0*/  @!P0 LDS R5, [R3+0x8] ;  /* 0x0000080003058984 */ /* 0x000fe80000000800 */
[----:B------:R-:W1:Y:S02]  /*0500*/  @!P0 LDS R8, [R3] ;  /* 0x0000000003088984 */ /* 0x000e640000000800 */
[----:B-1----:R-:W-:-:S05]  /*0510*/  @!P0 IADD3 R8, PT, PT, R5, R8, RZ ;  /* 0x0000000805088210 */ /* 0x002fca0007ffe0ff */
[----:B------:R1:W-:Y:S01]  /*0520*/  @!P0 STS [R3], R8 ;  /* 0x0000000803008388 */ /* 0x0003e20000000800 */
[----:B------:R-:W-:Y:S06]  /*0530*/  BAR.SYNC.DEFER_BLOCKING 0x0 ;  /* 0x0000000000007b1d */ /* 0x000fec0000010000 */
[----:B------:R-:W-:Y:S05]  /*0540*/  @P1 EXIT ;  /* 0x000000000000194d */ /* 0x000fea0003800000 */
[----:B------:R-:W-:Y:S04]  /*0550*/  LDS R2, [UR4+0x4] ;  /* 0x00000404ff027984 */ /* 0x000fe80008000800 */
[----:B------:R-:W2:Y:S02]  /*0560*/  LDS R5, [R3] ;  /* 0x0000000003057984 */ /* 0x000ea40000000800 */
[----:B--2---:R-:W-:Y:S02]  /*0570*/  IMAD.IADD R2, R2, 0x1, R5 ;  /* 0x0000000102027824 */ /* 0x004fe400078e0205 */
[----:B------:R-:W2:Y:S03]  /*0580*/  LDC.64 R4, c[0x0][0x380] ;  /* 0x0000e000ff047b82 */ /* 0x000ea60000000a00 */
[----:B------:R-:W-:Y:S04]  /*0590*/  STS [R3], R2 ;  /* 0x0000000203007388 */ /* 0x000fe80000000800 */
[----:B------:R-:W3:Y:S01]  /*05a0*/  LDS R7, [UR4] ;  /* 0x00000004ff077984 */ /* 0x000ee20008000800 */
[----:B--2---:R-:W-:-:S05]  /*05b0*/  IMAD.WIDE.U32 R4, R0, 0x4, R4 ;  /* 0x0000000400047825 */ /* 0x004fca00078e0004 */
[----:B---3--:R-:W-:Y:S01]  /*05c0*/  STG.E desc[UR6][R4.64], R7 ;  /* 0x0000000704007986 */ /* 0x008fe2000c101906 */
[----:B------:R-:W-:Y:S05]  /*05d0*/  EXIT ;  /* 0x000000000000794d */ /* 0x000fea0003800000 */
.L_x_3:
[----:B------:R-:W-:-:S00]  /*05e0*/  BRA `(.L_x_3) ;  /* 0xfffffffc00fc7947 */ /* 0x000fc0000383ffff */
[----:B------:R-:W-:-:S00]  /*05f0*/  NOP ;  /* 0x0000000000007918 */ /* 0x000fc00000000000 */
        /* <DEDUP_REMOVED lines=8> */
.L_x_4:


//--------------------- .nv.shared._Z9reductionPji --------------------------
	.section	.nv.shared._Z9reductionPji,"aw",@nobits
	.sectionflags	@""
	.align	4
.nv.shared._Z9reductionPji:
	.zero		5120


//--------------------- .nv.shared.reserved.0     --------------------------
	.section	.nv.shared.reserved.0,"aw",@nobits
	.weak		__nv_reservedSMEM_offset_0_alias
	.size		__nv_reservedSMEM_offset_0_alias, 0, 64
	.other		__nv_reservedSMEM_offset_0_alias,@"STO_CUDA_RESERVED_SHARED STV_DEFAULT"
__nv_reservedSMEM_offset_0_alias:
	.zero		0
	.zero		64


//--------------------- .nv.constant0._Z9reductionPji --------------------------
	.section	.nv.constant0._Z9reductionPji,"a",@progbits
	.sectionflags	@""
	.align	4
.nv.constant0._Z9reductionPji:
	.zero		908


//--------------------- SYMBOLS --------------------------

	.type		.nv.reservedSmem.offset0,@object
	.size		.nv.reservedSmem.offset0,0x4
	.type		.nv.reservedSmem.cap,@object
	.size		.nv.reservedSmem.cap,0x4
